//
// Generated by NVIDIA NVVM Compiler
//
// Compiler Build ID: CL-36424714
// Cuda compilation tools, release 13.0, V13.0.88
// Based on NVVM 20.0.0
//

.version 9.0
.target sm_100
.address_size 64

	// .globl	_Z6assignPii

.visible .entry _Z6assignPii(
	.param .u64 .ptr .align 1 _Z6assignPii_param_0,
	.param .u32 _Z6assignPii_param_1
)
{
	.reg .pred 	%p<3>;
	.reg .b32 	%r<15>;
	.reg .b64 	%rd<5>;

	ld.param.u64 	%rd2, [_Z6assignPii_param_0];
	ld.param.u32 	%r7, [_Z6assignPii_param_1];
	mov.u32 	%r8, %ctaid.x;
	mov.u32 	%r1, %ntid.x;
	mov.u32 	%r9, %tid.x;
	mad.lo.s32 	%r14, %r8, %r1, %r9;
	setp.gt.s32 	%p1, %r14, 1048575;
	@%p1 bra 	$L__BB0_3;
	shl.b32 	%r3, %r7, 20;
	mov.u32 	%r10, %nctaid.x;
	mul.lo.s32 	%r4, %r1, %r10;
	cvta.to.global.u64 	%rd1, %rd2;
$L__BB0_2:
	add.s32 	%r11, %r14, %r3;
	mul.wide.s32 	%rd3, %r14, 4;
	add.s64 	%rd4, %rd1, %rd3;
	ld.global.u32 	%r12, [%rd4];
	add.s32 	%r13, %r11, %r12;
	st.global.u32 	[%rd4], %r13;
	add.s32 	%r14, %r14, %r4;
	setp.lt.s32 	%p2, %r14, 1048576;
	@%p2 bra 	$L__BB0_2;
$L__BB0_3:
	ret;

}


// ===== COMPILED SASS (sm_100) =====

	.target	sm_100

	.elftype	@"ET_EXEC"


//--------------------- .note.nv.tkinfo           --------------------------
	.section	.note.nv.tkinfo,"",@"SHT_NOTE"
	.sectionflags	@"SHF_NOTE_NV_TKINFO"
	.tkinfo
        /*0018*/ 	.word	0x00000002
        /*0030*/ 	.string	""
        /*0030*/ 	.string	"ptxas"
        /*0030*/ 	.string	"Cuda compilation tools, release 13.0, V13.0.88"
        /*0030*/ 	.string	"Build cuda_13.0.r13.0/compiler.36424714_0"
        /*0030*/ 	.string	"-arch sm_100 -m 64 "



//--------------------- .note.nv.cuinfo           --------------------------
	.section	.note.nv.cuinfo,"",@"SHT_NOTE"
	.sectionflags	@"SHF_NOTE_NV_CUINFO"
        /*0018*/ 	.short	0x0002
        /*001a*/ 	.short	0x0064
        /*001c*/ 	.short	0x0082
	.zero		2


//--------------------- .nv.info                  --------------------------
	.section	.nv.info,"",@"SHT_CUDA_INFO"
	.align	4


	//----- nvinfo : EIATTR_REGCOUNT
	.align		4
        /*0000*/ 	.byte	0x04, 0x2f
        /*0002*/ 	.short	(.L_1 - .L_0)
	.align		4
.L_0:
        /*0004*/ 	.word	index@(_Z6assignPii)
        /*0008*/ 	.word	0x0000000e


	//----- nvinfo : EIATTR_FRAME_SIZE
	.align		4
.L_1:
        /*000c*/ 	.byte	0x04, 0x11
        /*000e*/ 	.short	(.L_3 - .L_2)
	.align		4
.L_2:
        /*0010*/ 	.word	index@(_Z6assignPii)
        /*0014*/ 	.word	0x00000000


	//----- nvinfo : EIATTR_MIN_STACK_SIZE
	.align		4
.L_3:
        /*0018*/ 	.byte	0x04, 0x12
        /*001a*/ 	.short	(.L_5 - .L_4)
	.align		4
.L_4:
        /*001c*/ 	.word	index@(_Z6assignPii)
        /*0020*/ 	.word	0x00000000
.L_5:


//--------------------- .nv.compat                --------------------------
	.section	.nv.compat,"",@"SHT_CUDA_COMPAT_INFO"
	.align	4
        /*0000*/ 	.byte	0x02, 0x09, 0x00, 0x00, 0x02, 0x02, 0x01, 0x00, 0x02, 0x05, 0x05, 0x00, 0x03, 0x07, 0x01, 0x01
        /*0010*/ 	.byte	0x02, 0x03, 0x00, 0x00, 0x02, 0x06, 0x01, 0x00, 0x04, 0x0b, 0x08, 0x00, 0x09, 0x00, 0x00, 0x00
        /*0020*/ 	.byte	0x00, 0x00, 0x00, 0x00


//--------------------- .nv.info._Z6assignPii     --------------------------
	.section	.nv.info._Z6assignPii,"",@"SHT_CUDA_INFO"
	.sectionflags	@""
	.align	4


	//----- nvinfo : EIATTR_CUDA_API_VERSION
	.align		4
        /*0000*/ 	.byte	0x04, 0x37
        /*0002*/ 	.short	(.L_7 - .L_6)
.L_6:
        /*0004*/ 	.word	0x00000082


	//----- nvinfo : EIATTR_KPARAM_INFO
	.align		4
.L_7:
        /*0008*/ 	.byte	0x04, 0x17
        /*000a*/ 	.short	(.L_9 - .L_8)
.L_8:
        /*000c*/ 	.word	0x00000000
        /*0010*/ 	.short	0x0001
        /*0012*/ 	.short	0x0008
        /*0014*/ 	.byte	0x00, 0xf0, 0x11, 0x00


	//----- nvinfo : EIATTR_KPARAM_INFO
	.align		4
.L_9:
        /*0018*/ 	.byte	0x04, 0x17
        /*001a*/ 	.short	(.L_11 - .L_10)
.L_10:
        /*001c*/ 	.word	0x00000000
        /*0020*/ 	.short	0x0000
        /*0022*/ 	.short	0x0000
        /*0024*/ 	.byte	0x00, 0xf5, 0x21, 0x00


	//----- nvinfo : EIATTR_SPARSE_MMA_MASK
	.align		4
.L_11:
        /*0028*/ 	.byte	0x03, 0x50
        /*002a*/ 	.short	0x0000


	//----- nvinfo : EIATTR_MAXREG_COUNT
	.align		4
        /*002c*/ 	.byte	0x03, 0x1b
        /*002e*/ 	.short	0x00ff


	//----- nvinfo : EIATTR_MERCURY_ISA_VERSION
	.align		4
        /*0030*/ 	.byte	0x03, 0x5f
        /*0032*/ 	.short	0x0101


	//----- nvinfo : EIATTR_VRC_CTA_INIT_COUNT
	.align		4
        /*0034*/ 	.byte	0x02, 0x4a
	.zero		1
	.zero		1


	//----- nvinfo : EIATTR_EXIT_INSTR_OFFSETS
	.align		4
        /*0038*/ 	.byte	0x04, 0x1c
        /*003a*/ 	.short	(.L_13 - .L_12)


	//   ....[0]....
.L_12:
        /*003c*/ 	.word	0x00000060


	//   ....[1]....
        /*0040*/ 	.word	0x00000140


	//----- nvinfo : EIATTR_CRS_STACK_SIZE
	.align		4
.L_13:
        /*0044*/ 	.byte	0x04, 0x1e
        /*0046*/ 	.short	(.L_15 - .L_14)
.L_14:
        /*0048*/ 	.word	0x00000000


	//----- nvinfo : EIATTR_CBANK_PARAM_SIZE
	.align		4
.L_15:
        /*004c*/ 	.byte	0x03, 0x19
        /*004e*/ 	.short	0x000c


	//----- nvinfo : EIATTR_PARAM_CBANK
	.align		4
        /*0050*/ 	.byte	0x04, 0x0a
        /*0052*/ 	.short	(.L_17 - .L_16)
	.align		4
.L_16:
        /*0054*/ 	.word	index@(.nv.constant0._Z6assignPii)
        /*0058*/ 	.short	0x0380
        /*005a*/ 	.short	0x000c


	//----- nvinfo : EIATTR_SW_WAR
	.align		4
.L_17:
        /*005c*/ 	.byte	0x04, 0x36
        /*005e*/ 	.short	(.L_19 - .L_18)
.L_18:
        /*0060*/ 	.word	0x00000008
.L_19:


//--------------------- .nv.callgraph             --------------------------
	.section	.nv.callgraph,"",@"SHT_CUDA_CALLGRAPH"
	.align	4
	.sectionentsize	8
	.align		4
        /*0000*/ 	.word	0x00000000
	.align		4
        /*0004*/ 	.word	0xffffffff
	.align		4
        /*0008*/ 	.word	0x00000000
	.align		4
        /*000c*/ 	.word	0xfffffffe
	.align		4
        /*0010*/ 	.word	0x00000000
	.align		4
        /*0014*/ 	.word	0xfffffffd
	.align		4
        /*0018*/ 	.word	0x00000000
	.align		4
        /*001c*/ 	.word	0xfffffffc


//--------------------- .text._Z6assignPii        --------------------------
	.section	.text._Z6assignPii,"ax",@progbits
	.align	128
        .global         _Z6assignPii
        .type           _Z6assignPii,@function
        .size           _Z6assignPii,(.L_x_2 - _Z6assignPii)
        .other          _Z6assignPii,@"STO_CUDA_ENTRY STV_DEFAULT"
_Z6assignPii:
.text._Z6assignPii:
[----:B------:R-:W-:Y:S01]  /*0000*/  LDC R1, c[0x0][0x37c] ;  /* 0x0000df00ff017b82 */ /* 0x000fe20000000800 */
[----:B------:R-:W0:Y:S07]  /*0010*/  S2R R0, SR_TID.X ;  /* 0x0000000000007919 */ /* 0x000e2e0000002100 */
[----:B------:R-:W0:Y:S08]  /*0020*/  S2UR UR4, SR_CTAID.X ;  /* 0x00000000000479c3 */ /* 0x000e300000002500 */
[----:B------:R-:W0:Y:S02]  /*0030*/  LDC R7, c[0x0][0x360] ;  /* 0x0000d800ff077b82 */ /* 0x000e240000000800 */
[----:B0-----:R-:W-:-:S05]  /*0040*/  IMAD R0, R7, UR4, R0 ;  /* 0x0000000407007c24 */ /* 0x001fca000f8e0200 */
[----:B------:R-:W-:-:S13]  /*0050*/  ISETP.GT.AND P0, PT, R0, 0xfffff, PT ;  /* 0x000fffff0000780c */ /* 0x000fda0003f04270 */
[----:B------:R-:W-:Y:S05]  /*0060*/  @P0 EXIT ;  /* 0x000000000000094d */ /* 0x000fea0003800000 */
[----:B------:R-:W0:Y:S01]  /*0070*/  LDC R11, c[0x0][0x388] ;  /* 0x0000e200ff0b7b82 */ /* 0x000e220000000800 */
[----:B------:R-:W1:Y:S01]  /*0080*/  LDCU UR4, c[0x0][0x370] ;  /* 0x00006e00ff0477ac */ /* 0x000e620008000800 */
[----:B------:R-:W2:Y:S06]  /*0090*/  LDCU.64 UR6, c[0x0][0x358] ;  /* 0x00006b00ff0677ac */ /* 0x000eac0008000a00 */
[----:B------:R-:W3:Y:S01]  /*00a0*/  LDC.64 R4, c[0x0][0x380] ;  /* 0x0000e000ff047b82 */ /* 0x000ee20000000a00 */
[----:B-1----:R-:W-:-:S07]  /*00b0*/  IMAD R7, R7, UR4, RZ ;  /* 0x0000000407077c24 */ /* 0x002fce000f8e02ff */
.L_x_0:
[----:B-1-3--:R-:W-:-:S05]  /*00c0*/  IMAD.WIDE R2, R0, 0x4, R4 ;  /* 0x0000000400027825 */ /* 0x00afca00078e0204 */
[----:B--2---:R-:W2:Y:S01]  /*00d0*/  LDG.E R9, desc[UR6][R2.64] ;  /* 0x0000000602097981 */ /* 0x004ea2000c1e1900 */
[-C--:B0-----:R-:W-:Y:S02]  /*00e0*/  LEA R6, R11, R0.reuse, 0x14 ;  /* 0x000000000b067211 */ /* 0x081fe400078ea0ff */
[----:B------:R-:W-:-:S04]  /*00f0*/  IADD3 R0, PT, PT, R7, R0, RZ ;  /* 0x0000000007007210 */ /* 0x000fc80007ffe0ff */
[----:B------:R-:W-:Y:S02]  /*0100*/  ISETP.GE.AND P0, PT, R0, 0x100000, PT ;  /* 0x001000000000780c */ /* 0x000fe40003f06270 */
[----:B--2---:R-:W-:-:S05]  /*0110*/  IADD3 R9, PT, PT, R6, R9, RZ ;  /* 0x0000000906097210 */ /* 0x004fca0007ffe0ff */
[----:B------:R1:W-:Y:S06]  /*0120*/  STG.E desc[UR6][R2.64], R9 ;  /* 0x0000000902007986 */ /* 0x0003ec000c101906 */
[----:B------:R-:W-:Y:S05]  /*0130*/  @!P0 BRA `(.L_x_0) ;  /* 0xfffffffc00e08947 */ /* 0x000fea000383ffff */
[----:B------:R-:W-:Y:S05]  /*0140*/  EXIT ;  /* 0x000000000000794d */ /* 0x000fea0003800000 */
.L_x_1:
[----:B------:R-:W-:-:S00]  /*0150*/  BRA `(.L_x_1) ;  /* 0xfffffffc00fc7947 */ /* 0x000fc0000383ffff */
[----:B------:R-:W-:-:S00]  /*0160*/  NOP ;  /* 0x0000000000007918 */ /* 0x000fc00000000000 */
        /* <DEDUP_REMOVED lines=9> */
.L_x_2:


//--------------------- .nv.shared.reserved.0     --------------------------
	.section	.nv.shared.reserved.0,"aw",@nobits
	.weak		__nv_reservedSMEM_offset_0_alias
	.size		__nv_reservedSMEM_offset_0_alias, 0, 64
	.other		__nv_reservedSMEM_offset_0_alias,@"STO_CUDA_RESERVED_SHARED STV_DEFAULT"
__nv_reservedSMEM_offset_0_alias:
	.zero		0
	.zero		64


//--------------------- .nv.constant0._Z6assignPii --------------------------
	.section	.nv.constant0._Z6assignPii,"a",@progbits
	.sectionflags	@""
	.align	4
.nv.constant0._Z6assignPii:
	.zero		908


//--------------------- SYMBOLS --------------------------

	.type		.nv.reservedSmem.offset0,@object
	.size		.nv.reservedSmem.offset0,0x4
